//
// Generated by NVIDIA NVVM Compiler
//
// Compiler Build ID: CL-36424714
// Cuda compilation tools, release 13.0, V13.0.88
// Based on NVVM 20.0.0
//

.version 9.0
.target sm_100
.address_size 64

	// .globl	_Z14gpu_matrixmultPfS_S_iii

.visible .entry _Z14gpu_matrixmultPfS_S_iii(
	.param .u64 .ptr .align 1 _Z14gpu_matrixmultPfS_S_iii_param_0,
	.param .u64 .ptr .align 1 _Z14gpu_matrixmultPfS_S_iii_param_1,
	.param .u64 .ptr .align 1 _Z14gpu_matrixmultPfS_S_iii_param_2,
	.param .u32 _Z14gpu_matrixmultPfS_S_iii_param_3,
	.param .u32 _Z14gpu_matrixmultPfS_S_iii_param_4,
	.param .u32 _Z14gpu_matrixmultPfS_S_iii_param_5
)
{
	.reg .pred 	%p<9>;
	.reg .b32 	%r<44>;
	.reg .b32 	%f<24>;
	.reg .b64 	%rd<28>;

	ld.param.u64 	%rd11, [_Z14gpu_matrixmultPfS_S_iii_param_0];
	ld.param.u64 	%rd12, [_Z14gpu_matrixmultPfS_S_iii_param_1];
	ld.param.u64 	%rd10, [_Z14gpu_matrixmultPfS_S_iii_param_2];
	ld.param.u32 	%r23, [_Z14gpu_matrixmultPfS_S_iii_param_3];
	ld.param.u32 	%r21, [_Z14gpu_matrixmultPfS_S_iii_param_4];
	ld.param.u32 	%r22, [_Z14gpu_matrixmultPfS_S_iii_param_5];
	cvta.to.global.u64 	%rd1, %rd12;
	cvta.to.global.u64 	%rd2, %rd11;
	mov.u32 	%r25, %tid.x;
	mov.u32 	%r26, %ntid.x;
	mov.u32 	%r27, %ctaid.x;
	mad.lo.s32 	%r41, %r26, %r27, %r25;
	mov.u32 	%r28, %tid.y;
	mov.u32 	%r29, %ntid.y;
	mov.u32 	%r30, %ctaid.y;
	mad.lo.s32 	%r31, %r29, %r30, %r28;
	setp.ge.s32 	%p1, %r41, %r21;
	setp.ge.s32 	%p2, %r31, %r23;
	or.pred  	%p3, %p1, %p2;
	@%p3 bra 	$L__BB0_8;
	cvta.to.global.u64 	%rd13, %rd10;
	mad.lo.s32 	%r32, %r21, %r31, %r41;
	mul.wide.s32 	%rd14, %r32, 4;
	add.s64 	%rd3, %rd13, %rd14;
	mov.b32 	%r33, 0;
	st.global.u32 	[%rd3], %r33;
	mul.lo.s32 	%r3, %r22, %r31;
	add.s32 	%r4, %r3, %r22;
	setp.lt.s32 	%p4, %r22, 1;
	@%p4 bra 	$L__BB0_8;
	add.s32 	%r34, %r3, 1;
	max.s32 	%r5, %r4, %r34;
	sub.s32 	%r35, %r5, %r3;
	and.b32  	%r6, %r35, 3;
	setp.eq.s32 	%p5, %r6, 0;
	mov.f32 	%f22, 0f00000000;
	mov.u32 	%r40, %r3;
	@%p5 bra 	$L__BB0_5;
	mul.wide.u32 	%rd15, %r3, 4;
	add.s64 	%rd26, %rd2, %rd15;
	neg.s32 	%r37, %r6;
	mov.f32 	%f22, 0f00000000;
	mov.u32 	%r40, %r3;
$L__BB0_4:
	.pragma "nounroll";
	mul.wide.s32 	%rd16, %r41, 4;
	add.s64 	%rd17, %rd1, %rd16;
	ld.global.f32 	%f8, [%rd26];
	ld.global.f32 	%f9, [%rd17];
	fma.rn.f32 	%f22, %f8, %f9, %f22;
	st.global.f32 	[%rd3], %f22;
	add.s32 	%r40, %r40, 1;
	add.s32 	%r41, %r41, %r21;
	add.s64 	%rd26, %rd26, 4;
	add.s32 	%r37, %r37, 1;
	setp.ne.s32 	%p6, %r37, 0;
	@%p6 bra 	$L__BB0_4;
$L__BB0_5:
	sub.s32 	%r36, %r3, %r5;
	setp.gt.u32 	%p7, %r36, -4;
	@%p7 bra 	$L__BB0_8;
	mul.wide.u32 	%rd18, %r40, 4;
	add.s64 	%rd19, %rd18, %rd2;
	add.s64 	%rd27, %rd19, 8;
	shl.b32 	%r16, %r21, 2;
	mul.wide.s32 	%rd22, %r21, 4;
$L__BB0_7:
	ld.global.f32 	%f10, [%rd27+-8];
	mul.wide.s32 	%rd20, %r41, 4;
	add.s64 	%rd21, %rd1, %rd20;
	ld.global.f32 	%f11, [%rd21];
	fma.rn.f32 	%f12, %f10, %f11, %f22;
	st.global.f32 	[%rd3], %f12;
	ld.global.f32 	%f13, [%rd27+-4];
	add.s64 	%rd23, %rd21, %rd22;
	ld.global.f32 	%f14, [%rd23];
	fma.rn.f32 	%f15, %f13, %f14, %f12;
	st.global.f32 	[%rd3], %f15;
	ld.global.f32 	%f16, [%rd27];
	add.s64 	%rd24, %rd23, %rd22;
	ld.global.f32 	%f17, [%rd24];
	fma.rn.f32 	%f18, %f16, %f17, %f15;
	st.global.f32 	[%rd3], %f18;
	ld.global.f32 	%f19, [%rd27+4];
	add.s64 	%rd25, %rd24, %rd22;
	ld.global.f32 	%f20, [%rd25];
	fma.rn.f32 	%f22, %f19, %f20, %f18;
	st.global.f32 	[%rd3], %f22;
	add.s32 	%r40, %r40, 4;
	add.s64 	%rd27, %rd27, 16;
	add.s32 	%r41, %r41, %r16;
	setp.lt.s32 	%p8, %r40, %r4;
	@%p8 bra 	$L__BB0_7;
$L__BB0_8:
	ret;

}


// ===== COMPILED SASS (sm_100) =====

	.target	sm_100

	.elftype	@"ET_EXEC"


//--------------------- .note.nv.tkinfo           --------------------------
	.section	.note.nv.tkinfo,"",@"SHT_NOTE"
	.sectionflags	@"SHF_NOTE_NV_TKINFO"
	.tkinfo
        /*0018*/ 	.word	0x00000002
        /*0030*/ 	.string	""
        /*0030*/ 	.string	"ptxas"
        /*0030*/ 	.string	"Cuda compilation tools, release 13.0, V13.0.88"
        /*0030*/ 	.string	"Build cuda_13.0.r13.0/compiler.36424714_0"
        /*0030*/ 	.string	"-arch sm_100 -m 64 "



//--------------------- .note.nv.cuinfo           --------------------------
	.section	.note.nv.cuinfo,"",@"SHT_NOTE"
	.sectionflags	@"SHF_NOTE_NV_CUINFO"
        /*0018*/ 	.short	0x0002
        /*001a*/ 	.short	0x0064
        /*001c*/ 	.short	0x0082
	.zero		2


//--------------------- .nv.info                  --------------------------
	.section	.nv.info,"",@"SHT_CUDA_INFO"
	.align	4


	//----- nvinfo : EIATTR_REGCOUNT
	.align		4
        /*0000*/ 	.byte	0x04, 0x2f
        /*0002*/ 	.short	(.L_1 - .L_0)
	.align		4
.L_0:
        /*0004*/ 	.word	index@(_Z14gpu_matrixmultPfS_S_iii)
        /*0008*/ 	.word	0x00000018


	//----- nvinfo : EIATTR_FRAME_SIZE
	.align		4
.L_1:
        /*000c*/ 	.byte	0x04, 0x11
        /*000e*/ 	.short	(.L_3 - .L_2)
	.align		4
.L_2:
        /*0010*/ 	.word	index@(_Z14gpu_matrixmultPfS_S_iii)
        /*0014*/ 	.word	0x00000000


	//----- nvinfo : EIATTR_MIN_STACK_SIZE
	.align		4
.L_3:
        /*0018*/ 	.byte	0x04, 0x12
        /*001a*/ 	.short	(.L_5 - .L_4)
	.align		4
.L_4:
        /*001c*/ 	.word	index@(_Z14gpu_matrixmultPfS_S_iii)
        /*0020*/ 	.word	0x00000000
.L_5:


//--------------------- .nv.compat                --------------------------
	.section	.nv.compat,"",@"SHT_CUDA_COMPAT_INFO"
	.align	4
        /*0000*/ 	.byte	0x02, 0x09, 0x00, 0x00, 0x02, 0x02, 0x01, 0x00, 0x02, 0x05, 0x05, 0x00, 0x03, 0x07, 0x01, 0x01
        /*0010*/ 	.byte	0x02, 0x03, 0x00, 0x00, 0x02, 0x06, 0x01, 0x00, 0x04, 0x0b, 0x08, 0x00, 0x09, 0x00, 0x00, 0x00
        /*0020*/ 	.byte	0x00, 0x00, 0x00, 0x00


//--------------------- .nv.info._Z14gpu_matrixmultPfS_S_iii --------------------------
	.section	.nv.info._Z14gpu_matrixmultPfS_S_iii,"",@"SHT_CUDA_INFO"
	.sectionflags	@""
	.align	4


	//----- nvinfo : EIATTR_CUDA_API_VERSION
	.align		4
        /*0000*/ 	.byte	0x04, 0x37
        /*0002*/ 	.short	(.L_7 - .L_6)
.L_6:
        /*0004*/ 	.word	0x00000082


	//----- nvinfo : EIATTR_KPARAM_INFO
	.align		4
.L_7:
        /*0008*/ 	.byte	0x04, 0x17
        /*000a*/ 	.short	(.L_9 - .L_8)
.L_8:
        /*000c*/ 	.word	0x00000000
        /*0010*/ 	.short	0x0005
        /*0012*/ 	.short	0x0020
        /*0014*/ 	.byte	0x00, 0xf0, 0x11, 0x00


	//----- nvinfo : EIATTR_KPARAM_INFO
	.align		4
.L_9:
        /*0018*/ 	.byte	0x04, 0x17
        /*001a*/ 	.short	(.L_11 - .L_10)
.L_10:
        /*001c*/ 	.word	0x00000000
        /*0020*/ 	.short	0x0004
        /*0022*/ 	.short	0x001c
        /*0024*/ 	.byte	0x00, 0xf0, 0x11, 0x00


	//----- nvinfo : EIATTR_KPARAM_INFO
	.align		4
.L_11:
        /*0028*/ 	.byte	0x04, 0x17
        /*002a*/ 	.short	(.L_13 - .L_12)
.L_12:
        /*002c*/ 	.word	0x00000000
        /*0030*/ 	.short	0x0003
        /*0032*/ 	.short	0x0018
        /*0034*/ 	.byte	0x00, 0xf0, 0x11, 0x00


	//----- nvinfo : EIATTR_KPARAM_INFO
	.align		4
.L_13:
        /*0038*/ 	.byte	0x04, 0x17
        /*003a*/ 	.short	(.L_15 - .L_14)
.L_14:
        /*003c*/ 	.word	0x00000000
        /*0040*/ 	.short	0x0002
        /*0042*/ 	.short	0x0010
        /*0044*/ 	.byte	0x00, 0xf5, 0x21, 0x00


	//----- nvinfo : EIATTR_KPARAM_INFO
	.align		4
.L_15:
        /*0048*/ 	.byte	0x04, 0x17
        /*004a*/ 	.short	(.L_17 - .L_16)
.L_16:
        /*004c*/ 	.word	0x00000000
        /*0050*/ 	.short	0x0001
        /*0052*/ 	.short	0x0008
        /*0054*/ 	.byte	0x00, 0xf5, 0x21, 0x00


	//----- nvinfo : EIATTR_KPARAM_INFO
	.align		4
.L_17:
        /*0058*/ 	.byte	0x04, 0x17
        /*005a*/ 	.short	(.L_19 - .L_18)
.L_18:
        /*005c*/ 	.word	0x00000000
        /*0060*/ 	.short	0x0000
        /*0062*/ 	.short	0x0000
        /*0064*/ 	.byte	0x00, 0xf5, 0x21, 0x00


	//----- nvinfo : EIATTR_SPARSE_MMA_MASK
	.align		4
.L_19:
        /*0068*/ 	.byte	0x03, 0x50
        /*006a*/ 	.short	0x0000


	//----- nvinfo : EIATTR_MAXREG_COUNT
	.align		4
        /*006c*/ 	.byte	0x03, 0x1b
        /*006e*/ 	.short	0x00ff


	//----- nvinfo : EIATTR_MERCURY_ISA_VERSION
	.align		4
        /*0070*/ 	.byte	0x03, 0x5f
        /*0072*/ 	.short	0x0101


	//----- nvinfo : EIATTR_VRC_CTA_INIT_COUNT
	.align		4
        /*0074*/ 	.byte	0x02, 0x4a
	.zero		1
	.zero		1


	//----- nvinfo : EIATTR_EXIT_INSTR_OFFSETS
	.align		4
        /*0078*/ 	.byte	0x04, 0x1c
        /*007a*/ 	.short	(.L_21 - .L_20)


	//   ....[0]....
.L_20:
        /*007c*/ 	.word	0x000000c0


	//   ....[1]....
        /*0080*/ 	.word	0x00000140


	//   ....[2]....
        /*0084*/ 	.word	0x00000350


	//   ....[3]....
        /*0088*/ 	.word	0x00000570


	//----- nvinfo : EIATTR_CRS_STACK_SIZE
	.align		4
.L_21:
        /*008c*/ 	.byte	0x04, 0x1e
        /*008e*/ 	.short	(.L_23 - .L_22)
.L_22:
        /*0090*/ 	.word	0x00000000


	//----- nvinfo : EIATTR_CBANK_PARAM_SIZE
	.align		4
.L_23:
        /*0094*/ 	.byte	0x03, 0x19
        /*0096*/ 	.short	0x0024


	//----- nvinfo : EIATTR_PARAM_CBANK
	.align		4
        /*0098*/ 	.byte	0x04, 0x0a
        /*009a*/ 	.short	(.L_25 - .L_24)
	.align		4
.L_24:
        /*009c*/ 	.word	index@(.nv.constant0._Z14gpu_matrixmultPfS_S_iii)
        /*00a0*/ 	.short	0x0380
        /*00a2*/ 	.short	0x0024


	//----- nvinfo : EIATTR_SW_WAR
	.align		4
.L_25:
        /*00a4*/ 	.byte	0x04, 0x36
        /*00a6*/ 	.short	(.L_27 - .L_26)
.L_26:
        /*00a8*/ 	.word	0x00000008
.L_27:


//--------------------- .nv.callgraph             --------------------------
	.section	.nv.callgraph,"",@"SHT_CUDA_CALLGRAPH"
	.align	4
	.sectionentsize	8
	.align		4
        /*0000*/ 	.word	0x00000000
	.align		4
        /*0004*/ 	.word	0xffffffff
	.align		4
        /*0008*/ 	.word	0x00000000
	.align		4
        /*000c*/ 	.word	0xfffffffe
	.align		4
        /*0010*/ 	.word	0x00000000
	.align		4
        /*0014*/ 	.word	0xfffffffd
	.align		4
        /*0018*/ 	.word	0x00000000
	.align		4
        /*001c*/ 	.word	0xfffffffc


//--------------------- .text._Z14gpu_matrixmultPfS_S_iii --------------------------
	.section	.text._Z14gpu_matrixmultPfS_S_iii,"ax",@progbits
	.align	128
        .global         _Z14gpu_matrixmultPfS_S_iii
        .type           _Z14gpu_matrixmultPfS_S_iii,@function
        .size           _Z14gpu_matrixmultPfS_S_iii,(.L_x_5 - _Z14gpu_matrixmultPfS_S_iii)
        .other          _Z14gpu_matrixmultPfS_S_iii,@"STO_CUDA_ENTRY STV_DEFAULT"
_Z14gpu_matrixmultPfS_S_iii:
.text._Z14gpu_matrixmultPfS_S_iii:
[----:B------:R-:W-:Y:S01]  /*0000*/  LDC R1, c[0x0][0x37c] ;  /* 0x0000df00ff017b82 */ /* 0x000fe20000000800 */
[----:B------:R-:W0:Y:S01]  /*0010*/  S2R R7, SR_TID.Y ;  /* 0x0000000000077919 */ /* 0x000e220000002200 */
[----:B------:R-:W1:Y:S06]  /*0020*/  LDCU UR4, c[0x0][0x360] ;  /* 0x00006c00ff0477ac */ /* 0x000e6c0008000800 */
[----:B------:R-:W2:Y:S01]  /*0030*/  LDC.64 R2, c[0x0][0x398] ;  /* 0x0000e600ff027b82 */ /* 0x000ea20000000a00 */
[----:B------:R-:W0:Y:S01]  /*0040*/  S2R R4, SR_CTAID.Y ;  /* 0x0000000000047919 */ /* 0x000e220000002600 */
[----:B------:R-:W0:Y:S01]  /*0050*/  LDCU UR5, c[0x0][0x364] ;  /* 0x00006c80ff0577ac */ /* 0x000e220008000800 */
[----:B------:R-:W1:Y:S01]  /*0060*/  S2R R0, SR_TID.X ;  /* 0x0000000000007919 */ /* 0x000e620000002100 */
[----:B------:R-:W1:Y:S01]  /*0070*/  S2R R5, SR_CTAID.X ;  /* 0x0000000000057919 */ /* 0x000e620000002500 */
[----:B0-----:R-:W-:-:S05]  /*0080*/  IMAD R7, R4, UR5, R7 ;  /* 0x0000000504077c24 */ /* 0x001fca000f8e0207 */
[----:B--2---:R-:W-:Y:S01]  /*0090*/  ISETP.GE.AND P0, PT, R7, R2, PT ;  /* 0x000000020700720c */ /* 0x004fe20003f06270 */
[----:B-1----:R-:W-:-:S05]  /*00a0*/  IMAD R0, R5, UR4, R0 ;  /* 0x0000000405007c24 */ /* 0x002fca000f8e0200 */
[----:B------:R-:W-:-:S13]  /*00b0*/  ISETP.GE.OR P0, PT, R0, R3, P0 ;  /* 0x000000030000720c */ /* 0x000fda0000706670 */
[----:B------:R-:W-:Y:S05]  /*00c0*/  @P0 EXIT ;  /* 0x000000000000094d */ /* 0x000fea0003800000 */
[----:B------:R-:W0:Y:S01]  /*00d0*/  LDC R2, c[0x0][0x3a0] ;  /* 0x0000e800ff027b82 */ /* 0x000e220000000800 */
[----:B------:R-:W1:Y:S01]  /*00e0*/  LDCU.64 UR4, c[0x0][0x358] ;  /* 0x00006b00ff0477ac */ /* 0x000e620008000a00 */
[----:B------:R-:W-:-:S06]  /*00f0*/  IMAD R9, R7, R3, R0 ;  /* 0x0000000307097224 */ /* 0x000fcc00078e0200 */
[----:B------:R-:W2:Y:S01]  /*0100*/  LDC.64 R4, c[0x0][0x390] ;  /* 0x0000e400ff047b82 */ /* 0x000ea20000000a00 */
[----:B0-----:R-:W-:Y:S01]  /*0110*/  ISETP.GE.AND P0, PT, R2, 0x1, PT ;  /* 0x000000010200780c */ /* 0x001fe20003f06270 */
[----:B--2---:R-:W-:-:S05]  /*0120*/  IMAD.WIDE R4, R9, 0x4, R4 ;  /* 0x0000000409047825 */ /* 0x004fca00078e0204 */
[----:B-1----:R0:W-:Y:S07]  /*0130*/  STG.E desc[UR4][R4.64], RZ ;  /* 0x000000ff04007986 */ /* 0x0021ee000c101904 */
[----:B------:R-:W-:Y:S05]  /*0140*/  @!P0 EXIT ;  /* 0x000000000000894d */ /* 0x000fea0003800000 */
[----:B------:R-:W-:Y:S01]  /*0150*/  IMAD R13, R7, R2, RZ ;  /* 0x00000002070d7224 */ /* 0x000fe200078e02ff */
[----:B------:R-:W-:Y:S01]  /*0160*/  BSSY.RECONVERGENT B0, `(.L_x_0) ;  /* 0x000001e000007945 */ /* 0x000fe20003800200 */
[----:B------:R-:W-:-:S03]  /*0170*/  IMAD.MOV.U32 R11, RZ, RZ, RZ ;  /* 0x000000ffff0b7224 */ /* 0x000fc600078e00ff */
[----:B------:R-:W-:-:S04]  /*0180*/  IADD3 R2, PT, PT, R13, R2, RZ ;  /* 0x000000020d027210 */ /* 0x000fc80007ffe0ff */
[----:B------:R-:W-:-:S05]  /*0190*/  VIADDMNMX R6, R13, 0x1, R2, !PT ;  /* 0x000000010d067846 */ /* 0x000fca0007800102 */
[----:B------:R-:W-:Y:S01]  /*01a0*/  IMAD.IADD R7, R6, 0x1, -R13 ;  /* 0x0000000106077824 */ /* 0x000fe200078e0a0d */
[----:B------:R-:W-:-:S04]  /*01b0*/  IADD3 R6, PT, PT, R13, -R6, RZ ;  /* 0x800000060d067210 */ /* 0x000fc80007ffe0ff */
[----:B------:R-:W-:Y:S02]  /*01c0*/  LOP3.LUT P1, R10, R7, 0x3, RZ, 0xc0, !PT ;  /* 0x00000003070a7812 */ /* 0x000fe4000782c0ff */
[----:B------:R-:W-:Y:S02]  /*01d0*/  ISETP.GT.U32.AND P0, PT, R6, -0x4, PT ;  /* 0xfffffffc0600780c */ /* 0x000fe40003f04070 */
[----:B------:R-:W-:-:S09]  /*01e0*/  MOV R7, R13 ;  /* 0x0000000d00077202 */ /* 0x000fd20000000f00 */
[----:B------:R-:W-:Y:S05]  /*01f0*/  @!P1 BRA `(.L_x_1) ;  /* 0x0000000000509947 */ /* 0x000fea0003800000 */
[----:B------:R-:W1:Y:S01]  /*0200*/  LDC.64 R6, c[0x0][0x380] ;  /* 0x0000e000ff067b82 */ /* 0x000e620000000a00 */
[----:B------:R-:W-:Y:S01]  /*0210*/  HFMA2 R11, -RZ, RZ, 0, 0 ;  /* 0x00000000ff0b7431 */ /* 0x000fe200000001ff */
[----:B------:R-:W-:-:S06]  /*0220*/  IADD3 R10, PT, PT, -R10, RZ, RZ ;  /* 0x000000ff0a0a7210 */ /* 0x000fcc0007ffe1ff */
[----:B------:R-:W2:Y:S01]  /*0230*/  LDC.64 R8, c[0x0][0x388] ;  /* 0x0000e200ff087b82 */ /* 0x000ea20000000a00 */
[----:B-1----:R-:W-:-:S04]  /*0240*/  IMAD.WIDE.U32 R6, R13, 0x4, R6 ;  /* 0x000000040d067825 */ /* 0x002fc800078e0006 */
[----:B------:R-:W-:Y:S01]  /*0250*/  IMAD.MOV.U32 R14, RZ, RZ, R6 ;  /* 0x000000ffff0e7224 */ /* 0x000fe200078e0006 */
[----:B------:R-:W-:Y:S01]  /*0260*/  MOV R15, R7 ;  /* 0x00000007000f7202 */ /* 0x000fe20000000f00 */
[----:B------:R-:W-:-:S07]  /*0270*/  IMAD.MOV.U32 R7, RZ, RZ, R13 ;  /* 0x000000ffff077224 */ /* 0x000fce00078e000d */
.L_x_2:
[----:B--2---:R-:W-:Y:S01]  /*0280*/  IMAD.WIDE R12, R0, 0x4, R8 ;  /* 0x00000004000c7825 */ /* 0x004fe200078e0208 */
[----:B-1----:R1:W2:Y:S05]  /*0290*/  LDG.E R6, desc[UR4][R14.64] ;  /* 0x000000040e067981 */ /* 0x0022aa000c1e1900 */
[----:B------:R-:W2:Y:S01]  /*02a0*/  LDG.E R12, desc[UR4][R12.64] ;  /* 0x000000040c0c7981 */ /* 0x000ea2000c1e1900 */
[----:B------:R-:W-:-:S04]  /*02b0*/  IADD3 R10, PT, PT, R10, 0x1, RZ ;  /* 0x000000010a0a7810 */ /* 0x000fc80007ffe0ff */
[----:B------:R-:W-:Y:S02]  /*02c0*/  ISETP.NE.AND P1, PT, R10, RZ, PT ;  /* 0x000000ff0a00720c */ /* 0x000fe40003f25270 */
[----:B-1----:R-:W-:Y:S01]  /*02d0*/  IADD3 R14, P2, PT, R14, 0x4, RZ ;  /* 0x000000040e0e7810 */ /* 0x002fe20007f5e0ff */
[----:B------:R-:W-:Y:S01]  /*02e0*/  VIADD R7, R7, 0x1 ;  /* 0x0000000107077836 */ /* 0x000fe20000000000 */
[----:B------:R-:W-:Y:S02]  /*02f0*/  IADD3 R0, PT, PT, R0, R3, RZ ;  /* 0x0000000300007210 */ /* 0x000fe40007ffe0ff */
[----:B------:R-:W-:Y:S01]  /*0300*/  IADD3.X R15, PT, PT, RZ, R15, RZ, P2, !PT ;  /* 0x0000000fff0f7210 */ /* 0x000fe200017fe4ff */
[----:B--2---:R-:W-:-:S05]  /*0310*/  FFMA R11, R6, R12, R11 ;  /* 0x0000000c060b7223 */ /* 0x004fca000000000b */
[----:B------:R1:W-:Y:S01]  /*0320*/  STG.E desc[UR4][R4.64], R11 ;  /* 0x0000000b04007986 */ /* 0x0003e2000c101904 */
[----:B------:R-:W-:Y:S05]  /*0330*/  @P1 BRA `(.L_x_2) ;  /* 0xfffffffc00d01947 */ /* 0x000fea000383ffff */
.L_x_1:
[----:B------:R-:W-:Y:S05]  /*0340*/  BSYNC.RECONVERGENT B0 ;  /* 0x0000000000007941 */ /* 0x000fea0003800200 */
.L_x_0:
[----:B------:R-:W-:Y:S05]  /*0350*/  @P0 EXIT ;  /* 0x000000000000094d */ /* 0x000fea0003800000 */
[----:B------:R-:W2:Y:S02]  /*0360*/  LDC.64 R8, c[0x0][0x380] ;  /* 0x0000e000ff087b82 */ /* 0x000ea40000000a00 */
[----:B--2---:R-:W-:-:S03]  /*0370*/  IMAD.WIDE.U32 R8, R7, 0x4, R8 ;  /* 0x0000000407087825 */ /* 0x004fc600078e0008 */
[----:B------:R-:W-:-:S05]  /*0380*/  IADD3 R6, P0, PT, R8, 0x8, RZ ;  /* 0x0000000808067810 */ /* 0x000fca0007f1e0ff */
[----:B------:R-:W-:-:S08]  /*0390*/  IMAD.X R13, RZ, RZ, R9, P0 ;  /* 0x000000ffff0d7224 */ /* 0x000fd000000e0609 */
.L_x_3:
[----:B--2---:R-:W2:Y:S02]  /*03a0*/  LDC.64 R8, c[0x0][0x388] ;  /* 0x0000e200ff087b82 */ /* 0x004ea40000000a00 */
[----:B--2---:R-:W-:Y:S01]  /*03b0*/  IMAD.WIDE R14, R0, 0x4, R8 ;  /* 0x00000004000e7825 */ /* 0x004fe200078e0208 */
[----:B------:R-:W-:Y:S02]  /*03c0*/  MOV R8, R6 ;  /* 0x0000000600087202 */ /* 0x000fe40000000f00 */
[----:B------:R-:W-:Y:S02]  /*03d0*/  MOV R9, R13 ;  /* 0x0000000d00097202 */ /* 0x000fe40000000f00 */
[----:B------:R-:W2:Y:S04]  /*03e0*/  LDG.E R10, desc[UR4][R14.64] ;  /* 0x000000040e0a7981 */ /* 0x000ea8000c1e1900 */
[----:B------:R-:W2:Y:S02]  /*03f0*/  LDG.E R6, desc[UR4][R8.64+-0x8] ;  /* 0xfffff80408067981 */ /* 0x000ea4000c1e1900 */
[----:B--2---:R-:W-:Y:S01]  /*0400*/  FFMA R17, R6, R10, R11 ;  /* 0x0000000a06117223 */ /* 0x004fe2000000000b */
[----:B-1----:R-:W-:-:S04]  /*0410*/  IMAD.WIDE R10, R3, 0x4, R14 ;  /* 0x00000004030a7825 */ /* 0x002fc800078e020e */
[----:B------:R2:W-:Y:S04]  /*0420*/  STG.E desc[UR4][R4.64], R17 ;  /* 0x0000001104007986 */ /* 0x0005e8000c101904 */
[----:B------:R-:W3:Y:S04]  /*0430*/  LDG.E R6, desc[UR4][R8.64+-0x4] ;  /* 0xfffffc0408067981 */ /* 0x000ee8000c1e1900 */
[----:B------:R-:W3:Y:S02]  /*0440*/  LDG.E R12, desc[UR4][R10.64] ;  /* 0x000000040a0c7981 */ /* 0x000ee4000c1e1900 */
[----:B---3--:R-:W-:Y:S01]  /*0450*/  FFMA R19, R6, R12, R17 ;  /* 0x0000000c06137223 */ /* 0x008fe20000000011 */
[----:B------:R-:W-:-:S04]  /*0460*/  IMAD.WIDE R12, R3, 0x4, R10 ;  /* 0x00000004030c7825 */ /* 0x000fc800078e020a */
[----:B------:R2:W-:Y:S04]  /*0470*/  STG.E desc[UR4][R4.64], R19 ;  /* 0x0000001304007986 */ /* 0x0005e8000c101904 */
[----:B------:R-:W3:Y:S04]  /*0480*/  LDG.E R6, desc[UR4][R8.64] ;  /* 0x0000000408067981 */ /* 0x000ee8000c1e1900 */
[----:B------:R-:W3:Y:S01]  /*0490*/  LDG.E R16, desc[UR4][R12.64] ;  /* 0x000000040c107981 */ /* 0x000ee2000c1e1900 */
[----:B------:R-:W-:-:S04]  /*04a0*/  IMAD.WIDE R14, R3, 0x4, R12 ;  /* 0x00000004030e7825 */ /* 0x000fc800078e020c */
[----:B---3--:R-:W-:-:S05]  /*04b0*/  FFMA R21, R6, R16, R19 ;  /* 0x0000001006157223 */ /* 0x008fca0000000013 */
[----:B------:R2:W-:Y:S04]  /*04c0*/  STG.E desc[UR4][R4.64], R21 ;  /* 0x0000001504007986 */ /* 0x0005e8000c101904 */
[----:B------:R-:W3:Y:S04]  /*04d0*/  LDG.E R14, desc[UR4][R14.64] ;  /* 0x000000040e0e7981 */ /* 0x000ee8000c1e1900 */
[----:B------:R-:W3:Y:S01]  /*04e0*/  LDG.E R6, desc[UR4][R8.64+0x4] ;  /* 0x0000040408067981 */ /* 0x000ee2000c1e1900 */
[----:B------:R-:W-:-:S05]  /*04f0*/  VIADD R7, R7, 0x4 ;  /* 0x0000000407077836 */ /* 0x000fca0000000000 */
[----:B------:R-:W-:Y:S02]  /*0500*/  ISETP.GE.AND P0, PT, R7, R2, PT ;  /* 0x000000020700720c */ /* 0x000fe40003f06270 */
[----:B------:R-:W-:Y:S01]  /*0510*/  LEA R0, R3, R0, 0x2 ;  /* 0x0000000003007211 */ /* 0x000fe200078e10ff */
[----:B---3--:R-:W-:-:S05]  /*0520*/  FFMA R11, R6, R14, R21 ;  /* 0x0000000e060b7223 */ /* 0x008fca0000000015 */
[----:B------:R2:W-:Y:S01]  /*0530*/  STG.E desc[UR4][R4.64], R11 ;  /* 0x0000000b04007986 */ /* 0x0005e2000c101904 */
[----:B------:R-:W-:-:S04]  /*0540*/  IADD3 R6, P1, PT, R8, 0x10, RZ ;  /* 0x0000001008067810 */ /* 0x000fc80007f3e0ff */
[----:B------:R-:W-:Y:S01]  /*0550*/  IADD3.X R13, PT, PT, RZ, R9, RZ, P1, !PT ;  /* 0x00000009ff0d7210 */ /* 0x000fe20000ffe4ff */
[----:B------:R-:W-:Y:S08]  /*0560*/  @!P0 BRA `(.L_x_3) ;  /* 0xfffffffc008c8947 */ /* 0x000ff0000383ffff */
[----:B------:R-:W-:Y:S05]  /*0570*/  EXIT ;  /* 0x000000000000794d */ /* 0x000fea0003800000 */
.L_x_4:
[----:B------:R-:W-:-:S00]  /*0580*/  BRA `(.L_x_4) ;  /* 0xfffffffc00fc7947 */ /* 0x000fc0000383ffff */
[----:B------:R-:W-:-:S00]  /*0590*/  NOP ;  /* 0x0000000000007918 */ /* 0x000fc00000000000 */
        /* <DEDUP_REMOVED lines=14> */
.L_x_5:


//--------------------- .nv.shared.reserved.0     --------------------------
	.section	.nv.shared.reserved.0,"aw",@nobits
	.weak		__nv_reservedSMEM_offset_0_alias
	.size		__nv_reservedSMEM_offset_0_alias, 0, 64
	.other		__nv_reservedSMEM_offset_0_alias,@"STO_CUDA_RESERVED_SHARED STV_DEFAULT"
__nv_reservedSMEM_offset_0_alias:
	.zero		0
	.zero		64


//--------------------- .nv.constant0._Z14gpu_matrixmultPfS_S_iii --------------------------
	.section	.nv.constant0._Z14gpu_matrixmultPfS_S_iii,"a",@progbits
	.sectionflags	@""
	.align	4
.nv.constant0._Z14gpu_matrixmultPfS_S_iii:
	.zero		932


//--------------------- SYMBOLS --------------------------

	.type		.nv.reservedSmem.offset0,@object
	.size		.nv.reservedSmem.offset0,0x4
